//
// Generated by NVIDIA NVVM Compiler
//
// Compiler Build ID: CL-36424714
// Cuda compilation tools, release 13.0, V13.0.88
// Based on NVVM 20.0.0
//

.version 9.0
.target sm_100
.address_size 64

	// .globl	_Z9transposePfS_ii
// _ZZ9transposePfS_iiE4tile has been demoted

.visible .entry _Z9transposePfS_ii(
	.param .u64 .ptr .align 1 _Z9transposePfS_ii_param_0,
	.param .u64 .ptr .align 1 _Z9transposePfS_ii_param_1,
	.param .u32 _Z9transposePfS_ii_param_2,
	.param .u32 _Z9transposePfS_ii_param_3
)
{
	.reg .b32 	%r<29>;
	.reg .b32 	%f<3>;
	.reg .b64 	%rd<9>;
	// demoted variable
	.shared .align 4 .b8 _ZZ9transposePfS_iiE4tile[2048];
	ld.param.u64 	%rd1, [_Z9transposePfS_ii_param_0];
	ld.param.u64 	%rd2, [_Z9transposePfS_ii_param_1];
	cvta.to.global.u64 	%rd3, %rd1;
	cvta.to.global.u64 	%rd4, %rd2;
	mov.u32 	%r1, %ctaid.x;
	shl.b32 	%r2, %r1, 5;
	mov.u32 	%r3, %tid.x;
	add.s32 	%r4, %r2, %r3;
	mov.u32 	%r5, %ctaid.y;
	shl.b32 	%r6, %r5, 4;
	mov.u32 	%r7, %tid.y;
	add.s32 	%r8, %r6, %r7;
	mov.u32 	%r9, %nctaid.x;
	shl.b32 	%r10, %r9, 5;
	mad.lo.s32 	%r11, %r8, %r10, %r4;
	mul.wide.s32 	%rd5, %r11, 4;
	add.s64 	%rd6, %rd4, %rd5;
	ld.global.f32 	%f1, [%rd6];
	shl.b32 	%r12, %r7, 7;
	mov.u32 	%r13, _ZZ9transposePfS_iiE4tile;
	add.s32 	%r14, %r13, %r12;
	shl.b32 	%r15, %r3, 2;
	add.s32 	%r16, %r14, %r15;
	st.shared.f32 	[%r16], %f1;
	bar.sync 	0;
	and.b32  	%r17, %r3, 15;
	or.b32  	%r18, %r6, %r17;
	shl.b32 	%r19, %r7, 1;
	shr.u32 	%r20, %r3, 4;
	add.s32 	%r21, %r19, %r20;
	add.s32 	%r22, %r21, %r2;
	shl.b32 	%r23, %r3, 7;
	and.b32  	%r24, %r23, 1920;
	add.s32 	%r25, %r13, %r24;
	shl.b32 	%r26, %r21, 2;
	add.s32 	%r27, %r25, %r26;
	ld.shared.f32 	%f2, [%r27];
	mad.lo.s32 	%r28, %r22, %r10, %r18;
	mul.wide.s32 	%rd7, %r28, 4;
	add.s64 	%rd8, %rd3, %rd7;
	st.global.f32 	[%rd8], %f2;
	ret;

}


// ===== COMPILED SASS (sm_100) =====

	.target	sm_100

	.elftype	@"ET_EXEC"


//--------------------- .note.nv.tkinfo           --------------------------
	.section	.note.nv.tkinfo,"",@"SHT_NOTE"
	.sectionflags	@"SHF_NOTE_NV_TKINFO"
	.tkinfo
        /*0018*/ 	.word	0x00000002
        /*0030*/ 	.string	""
        /*0030*/ 	.string	"ptxas"
        /*0030*/ 	.string	"Cuda compilation tools, release 13.0, V13.0.88"
        /*0030*/ 	.string	"Build cuda_13.0.r13.0/compiler.36424714_0"
        /*0030*/ 	.string	"-arch sm_100 -m 64 "



//--------------------- .note.nv.cuinfo           --------------------------
	.section	.note.nv.cuinfo,"",@"SHT_NOTE"
	.sectionflags	@"SHF_NOTE_NV_CUINFO"
        /*0018*/ 	.short	0x0002
        /*001a*/ 	.short	0x0064
        /*001c*/ 	.short	0x0082
	.zero		2


//--------------------- .nv.info                  --------------------------
	.section	.nv.info,"",@"SHT_CUDA_INFO"
	.align	4


	//----- nvinfo : EIATTR_REGCOUNT
	.align		4
        /*0000*/ 	.byte	0x04, 0x2f
        /*0002*/ 	.short	(.L_1 - .L_0)
	.align		4
.L_0:
        /*0004*/ 	.word	index@(_Z9transposePfS_ii)
        /*0008*/ 	.word	0x0000000e


	//----- nvinfo : EIATTR_FRAME_SIZE
	.align		4
.L_1:
        /*000c*/ 	.byte	0x04, 0x11
        /*000e*/ 	.short	(.L_3 - .L_2)
	.align		4
.L_2:
        /*0010*/ 	.word	index@(_Z9transposePfS_ii)
        /*0014*/ 	.word	0x00000000


	//----- nvinfo : EIATTR_MIN_STACK_SIZE
	.align		4
.L_3:
        /*0018*/ 	.byte	0x04, 0x12
        /*001a*/ 	.short	(.L_5 - .L_4)
	.align		4
.L_4:
        /*001c*/ 	.word	index@(_Z9transposePfS_ii)
        /*0020*/ 	.word	0x00000000
.L_5:


//--------------------- .nv.compat                --------------------------
	.section	.nv.compat,"",@"SHT_CUDA_COMPAT_INFO"
	.align	4
        /*0000*/ 	.byte	0x02, 0x09, 0x00, 0x00, 0x02, 0x02, 0x01, 0x00, 0x02, 0x05, 0x05, 0x00, 0x03, 0x07, 0x01, 0x01
        /*0010*/ 	.byte	0x02, 0x03, 0x00, 0x00, 0x02, 0x06, 0x01, 0x00, 0x04, 0x0b, 0x08, 0x00, 0x09, 0x00, 0x00, 0x00
        /*0020*/ 	.byte	0x00, 0x00, 0x00, 0x00


//--------------------- .nv.info._Z9transposePfS_ii --------------------------
	.section	.nv.info._Z9transposePfS_ii,"",@"SHT_CUDA_INFO"
	.sectionflags	@""
	.align	4


	//----- nvinfo : EIATTR_CUDA_API_VERSION
	.align		4
        /*0000*/ 	.byte	0x04, 0x37
        /*0002*/ 	.short	(.L_7 - .L_6)
.L_6:
        /*0004*/ 	.word	0x00000082


	//----- nvinfo : EIATTR_KPARAM_INFO
	.align		4
.L_7:
        /*0008*/ 	.byte	0x04, 0x17
        /*000a*/ 	.short	(.L_9 - .L_8)
.L_8:
        /*000c*/ 	.word	0x00000000
        /*0010*/ 	.short	0x0003
        /*0012*/ 	.short	0x0014
        /*0014*/ 	.byte	0x00, 0xf0, 0x11, 0x00


	//----- nvinfo : EIATTR_KPARAM_INFO
	.align		4
.L_9:
        /*0018*/ 	.byte	0x04, 0x17
        /*001a*/ 	.short	(.L_11 - .L_10)
.L_10:
        /*001c*/ 	.word	0x00000000
        /*0020*/ 	.short	0x0002
        /*0022*/ 	.short	0x0010
        /*0024*/ 	.byte	0x00, 0xf0, 0x11, 0x00


	//----- nvinfo : EIATTR_KPARAM_INFO
	.align		4
.L_11:
        /*0028*/ 	.byte	0x04, 0x17
        /*002a*/ 	.short	(.L_13 - .L_12)
.L_12:
        /*002c*/ 	.word	0x00000000
        /*0030*/ 	.short	0x0001
        /*0032*/ 	.short	0x0008
        /*0034*/ 	.byte	0x00, 0xf5, 0x21, 0x00


	//----- nvinfo : EIATTR_KPARAM_INFO
	.align		4
.L_13:
        /*0038*/ 	.byte	0x04, 0x17
        /*003a*/ 	.short	(.L_15 - .L_14)
.L_14:
        /*003c*/ 	.word	0x00000000
        /*0040*/ 	.short	0x0000
        /*0042*/ 	.short	0x0000
        /*0044*/ 	.byte	0x00, 0xf5, 0x21, 0x00


	//----- nvinfo : EIATTR_SPARSE_MMA_MASK
	.align		4
.L_15:
        /*0048*/ 	.byte	0x03, 0x50
        /*004a*/ 	.short	0x0000


	//----- nvinfo : EIATTR_MAXREG_COUNT
	.align		4
        /*004c*/ 	.byte	0x03, 0x1b
        /*004e*/ 	.short	0x00ff


	//----- nvinfo : EIATTR_NUM_BARRIERS
	.align		4
        /*0050*/ 	.byte	0x02, 0x4c
        /*0052*/ 	.byte	0x01
	.zero		1


	//----- nvinfo : EIATTR_MERCURY_ISA_VERSION
	.align		4
        /*0054*/ 	.byte	0x03, 0x5f
        /*0056*/ 	.short	0x0101


	//----- nvinfo : EIATTR_VRC_CTA_INIT_COUNT
	.align		4
        /*0058*/ 	.byte	0x02, 0x4a
	.zero		1
	.zero		1


	//----- nvinfo : EIATTR_EXIT_INSTR_OFFSETS
	.align		4
        /*005c*/ 	.byte	0x04, 0x1c
        /*005e*/ 	.short	(.L_17 - .L_16)


	//   ....[0]....
.L_16:
        /*0060*/ 	.word	0x00000230


	//----- nvinfo : EIATTR_CBANK_PARAM_SIZE
	.align		4
.L_17:
        /*0064*/ 	.byte	0x03, 0x19
        /*0066*/ 	.short	0x0018


	//----- nvinfo : EIATTR_PARAM_CBANK
	.align		4
        /*0068*/ 	.byte	0x04, 0x0a
        /*006a*/ 	.short	(.L_19 - .L_18)
	.align		4
.L_18:
        /*006c*/ 	.word	index@(.nv.constant0._Z9transposePfS_ii)
        /*0070*/ 	.short	0x0380
        /*0072*/ 	.short	0x0018


	//----- nvinfo : EIATTR_SW_WAR
	.align		4
.L_19:
        /*0074*/ 	.byte	0x04, 0x36
        /*0076*/ 	.short	(.L_21 - .L_20)
.L_20:
        /*0078*/ 	.word	0x00000008
.L_21:


//--------------------- .nv.callgraph             --------------------------
	.section	.nv.callgraph,"",@"SHT_CUDA_CALLGRAPH"
	.align	4
	.sectionentsize	8
	.align		4
        /*0000*/ 	.word	0x00000000
	.align		4
        /*0004*/ 	.word	0xffffffff
	.align		4
        /*0008*/ 	.word	0x00000000
	.align		4
        /*000c*/ 	.word	0xfffffffe
	.align		4
        /*0010*/ 	.word	0x00000000
	.align		4
        /*0014*/ 	.word	0xfffffffd
	.align		4
        /*0018*/ 	.word	0x00000000
	.align		4
        /*001c*/ 	.word	0xfffffffc


//--------------------- .text._Z9transposePfS_ii  --------------------------
	.section	.text._Z9transposePfS_ii,"ax",@progbits
	.align	128
        .global         _Z9transposePfS_ii
        .type           _Z9transposePfS_ii,@function
        .size           _Z9transposePfS_ii,(.L_x_1 - _Z9transposePfS_ii)
        .other          _Z9transposePfS_ii,@"STO_CUDA_ENTRY STV_DEFAULT"
_Z9transposePfS_ii:
.text._Z9transposePfS_ii:
[----:B------:R-:W-:Y:S01]  /*0000*/  LDC R1, c[0x0][0x37c] ;  /* 0x0000df00ff017b82 */ /* 0x000fe20000000800 */
[----:B------:R-:W0:Y:S01]  /*0010*/  S2R R4, SR_CTAID.Y ;  /* 0x0000000000047919 */ /* 0x000e220000002600 */
[----:B------:R-:W1:Y:S06]  /*0020*/  LDCU UR4, c[0x0][0x370] ;  /* 0x00006e00ff0477ac */ /* 0x000e6c0008000800 */
[----:B------:R-:W2:Y:S01]  /*0030*/  LDC.64 R2, c[0x0][0x388] ;  /* 0x0000e200ff027b82 */ /* 0x000ea20000000a00 */
[----:B------:R-:W3:Y:S01]  /*0040*/  S2R R11, SR_CTAID.X ;  /* 0x00000000000b7919 */ /* 0x000ee20000002500 */
[----:B------:R-:W4:Y:S01]  /*0050*/  LDCU.64 UR8, c[0x0][0x358] ;  /* 0x00006b00ff0877ac */ /* 0x000f220008000a00 */
[----:B------:R-:W3:Y:S01]  /*0060*/  S2R R10, SR_TID.X ;  /* 0x00000000000a7919 */ /* 0x000ee20000002100 */
[----:B------:R-:W5:Y:S01]  /*0070*/  S2R R9, SR_TID.Y ;  /* 0x0000000000097919 */ /* 0x000f620000002200 */
[----:B-1----:R-:W-:Y:S01]  /*0080*/  USHF.L.U32 UR4, UR4, 0x5, URZ ;  /* 0x0000000504047899 */ /* 0x002fe200080006ff */
[----:B0-----:R-:W-:-:S02]  /*0090*/  SHF.L.U32 R4, R4, 0x4, RZ ;  /* 0x0000000404047819 */ /* 0x001fc400000006ff */
[----:B---3--:R-:W-:-:S03]  /*00a0*/  LEA R0, R11, R10, 0x5 ;  /* 0x0000000a0b007211 */ /* 0x008fc600078e28ff */
[----:B-----5:R-:W-:-:S04]  /*00b0*/  IMAD.IADD R5, R4, 0x1, R9 ;  /* 0x0000000104057824 */ /* 0x020fc800078e0209 */
[----:B------:R-:W-:-:S04]  /*00c0*/  IMAD R5, R5, UR4, R0 ;  /* 0x0000000405057c24 */ /* 0x000fc8000f8e0200 */
[----:B--2---:R-:W-:-:S05]  /*00d0*/  IMAD.WIDE R2, R5, 0x4, R2 ;  /* 0x0000000405027825 */ /* 0x004fca00078e0202 */
[----:B----4-:R0:W2:Y:S01]  /*00e0*/  LDG.E R0, desc[UR8][R2.64] ;  /* 0x0000000802007981 */ /* 0x0100a2000c1e1900 */
[----:B------:R-:W1:Y:S01]  /*00f0*/  S2UR UR6, SR_CgaCtaId ;  /* 0x00000000000679c3 */ /* 0x000e620000008800 */
[----:B------:R-:W-:Y:S01]  /*0100*/  UMOV UR5, 0x400 ;  /* 0x0000040000057882 */ /* 0x000fe20000000000 */
[----:B------:R-:W-:Y:S02]  /*0110*/  SHF.L.U32 R5, R10, 0x7, RZ ;  /* 0x000000070a057819 */ /* 0x000fe400000006ff */
[--C-:B------:R-:W-:Y:S02]  /*0120*/  SHF.R.U32.HI R6, RZ, 0x4, R10.reuse ;  /* 0x00000004ff067819 */ /* 0x100fe4000001160a */
[----:B------:R-:W-:Y:S02]  /*0130*/  LOP3.LUT R7, R5, 0x780, RZ, 0xc0, !PT ;  /* 0x0000078005077812 */ /* 0x000fe400078ec0ff */
[----:B------:R-:W-:Y:S01]  /*0140*/  LOP3.LUT R4, R4, 0xf, R10, 0xf8, !PT ;  /* 0x0000000f04047812 */ /* 0x000fe200078ef80a */
[----:B------:R-:W-:Y:S01]  /*0150*/  IMAD R6, R9, 0x2, R6 ;  /* 0x0000000209067824 */ /* 0x000fe200078e0206 */
[----:B0-----:R-:W0:Y:S01]  /*0160*/  LDC.64 R2, c[0x0][0x380] ;  /* 0x0000e000ff027b82 */ /* 0x001e220000000a00 */
[----:B-1----:R-:W-:-:S06]  /*0170*/  ULEA UR5, UR6, UR5, 0x18 ;  /* 0x0000000506057291 */ /* 0x002fcc000f8ec0ff */
[----:B------:R-:W-:Y:S02]  /*0180*/  LEA R5, R9, UR5, 0x7 ;  /* 0x0000000509057c11 */ /* 0x000fe4000f8e38ff */
[----:B------:R-:W-:-:S03]  /*0190*/  IADD3 R7, PT, PT, R7, UR5, RZ ;  /* 0x0000000507077c10 */ /* 0x000fc6000fffe0ff */
[----:B------:R-:W-:Y:S01]  /*01a0*/  IMAD R5, R10, 0x4, R5 ;  /* 0x000000040a057824 */ /* 0x000fe200078e0205 */
[----:B------:R-:W-:Y:S01]  /*01b0*/  LEA R8, R6, R7, 0x2 ;  /* 0x0000000706087211 */ /* 0x000fe200078e10ff */
[----:B------:R-:W-:-:S04]  /*01c0*/  IMAD R7, R11, 0x20, R6 ;  /* 0x000000200b077824 */ /* 0x000fc800078e0206 */
[----:B------:R-:W-:-:S04]  /*01d0*/  IMAD R7, R7, UR4, R4 ;  /* 0x0000000407077c24 */ /* 0x000fc8000f8e0204 */
[----:B0-----:R-:W-:Y:S01]  /*01e0*/  IMAD.WIDE R2, R7, 0x4, R2 ;  /* 0x0000000407027825 */ /* 0x001fe200078e0202 */
[----:B--2---:R-:W-:Y:S01]  /*01f0*/  STS [R5], R0 ;  /* 0x0000000005007388 */ /* 0x004fe20000000800 */
[----:B------:R-:W-:Y:S06]  /*0200*/  BAR.SYNC.DEFER_BLOCKING 0x0 ;  /* 0x0000000000007b1d */ /* 0x000fec0000010000 */
[----:B------:R-:W0:Y:S04]  /*0210*/  LDS R9, [R8] ;  /* 0x0000000008097984 */ /* 0x000e280000000800 */
[----:B0-----:R-:W-:Y:S01]  /*0220*/  STG.E desc[UR8][R2.64], R9 ;  /* 0x0000000902007986 */ /* 0x001fe2000c101908 */
[----:B------:R-:W-:Y:S05]  /*0230*/  EXIT ;  /* 0x000000000000794d */ /* 0x000fea0003800000 */
.L_x_0:
[----:B------:R-:W-:-:S00]  /*0240*/  BRA `(.L_x_0) ;  /* 0xfffffffc00fc7947 */ /* 0x000fc0000383ffff */
[----:B------:R-:W-:-:S00]  /*0250*/  NOP ;  /* 0x0000000000007918 */ /* 0x000fc00000000000 */
        /* <DEDUP_REMOVED lines=10> */
.L_x_1:


//--------------------- .nv.shared._Z9transposePfS_ii --------------------------
	.section	.nv.shared._Z9transposePfS_ii,"aw",@nobits
	.sectionflags	@""
	.align	4
.nv.shared._Z9transposePfS_ii:
	.zero		3072


//--------------------- .nv.shared.reserved.0     --------------------------
	.section	.nv.shared.reserved.0,"aw",@nobits
	.weak		__nv_reservedSMEM_offset_0_alias
	.size		__nv_reservedSMEM_offset_0_alias, 0, 64
	.other		__nv_reservedSMEM_offset_0_alias,@"STO_CUDA_RESERVED_SHARED STV_DEFAULT"
__nv_reservedSMEM_offset_0_alias:
	.zero		0
	.zero		64


//--------------------- .nv.constant0._Z9transposePfS_ii --------------------------
	.section	.nv.constant0._Z9transposePfS_ii,"a",@progbits
	.sectionflags	@""
	.align	4
.nv.constant0._Z9transposePfS_ii:
	.zero		920


//--------------------- SYMBOLS --------------------------

	.type		.nv.reservedSmem.offset0,@object
	.size		.nv.reservedSmem.offset0,0x4
	.type		.nv.reservedSmem.cap,@object
	.size		.nv.reservedSmem.cap,0x4
